//
// Generated by NVIDIA NVVM Compiler
//
// Compiler Build ID: CL-36424714
// Cuda compilation tools, release 13.0, V13.0.88
// Based on NVVM 20.0.0
//

.version 9.0
.target sm_100
.address_size 64

	// .globl	_ZN3cub18CUB_300001_SM_10006detail11EmptyKernelIvEEvv
.global .align 1 .b8 _ZN41_INTERNAL_5e09c685_4_k_cu_3d61e994_1102694cuda3std3__45__cpo5beginE[1];
.global .align 1 .b8 _ZN41_INTERNAL_5e09c685_4_k_cu_3d61e994_1102694cuda3std3__45__cpo3endE[1];
.global .align 1 .b8 _ZN41_INTERNAL_5e09c685_4_k_cu_3d61e994_1102694cuda3std3__45__cpo6cbeginE[1];
.global .align 1 .b8 _ZN41_INTERNAL_5e09c685_4_k_cu_3d61e994_1102694cuda3std3__45__cpo4cendE[1];
.global .align 1 .b8 _ZN41_INTERNAL_5e09c685_4_k_cu_3d61e994_1102694cuda3std3__45__cpo6rbeginE[1];
.global .align 1 .b8 _ZN41_INTERNAL_5e09c685_4_k_cu_3d61e994_1102694cuda3std3__45__cpo4rendE[1];
.global .align 1 .b8 _ZN41_INTERNAL_5e09c685_4_k_cu_3d61e994_1102694cuda3std3__45__cpo7crbeginE[1];
.global .align 1 .b8 _ZN41_INTERNAL_5e09c685_4_k_cu_3d61e994_1102694cuda3std3__45__cpo5crendE[1];
.global .align 1 .b8 _ZN41_INTERNAL_5e09c685_4_k_cu_3d61e994_1102694cuda3std3__443_GLOBAL__N__5e09c685_4_k_cu_3d61e994_1102696ignoreE[1];
.global .align 1 .b8 _ZN41_INTERNAL_5e09c685_4_k_cu_3d61e994_1102694cuda3std3__419piecewise_constructE[1];
.global .align 1 .b8 _ZN41_INTERNAL_5e09c685_4_k_cu_3d61e994_1102694cuda3std3__48in_placeE[1];
.global .align 1 .b8 _ZN41_INTERNAL_5e09c685_4_k_cu_3d61e994_1102694cuda3std3__420unreachable_sentinelE[1];
.global .align 1 .b8 _ZN41_INTERNAL_5e09c685_4_k_cu_3d61e994_1102694cuda3std3__47nulloptE[1];
.global .align 1 .b8 _ZN41_INTERNAL_5e09c685_4_k_cu_3d61e994_1102694cuda3std3__48unexpectE[1];
.global .align 1 .b8 _ZN41_INTERNAL_5e09c685_4_k_cu_3d61e994_1102694cuda3std6ranges3__45__cpo4swapE[1];
.global .align 1 .b8 _ZN41_INTERNAL_5e09c685_4_k_cu_3d61e994_1102694cuda3std6ranges3__45__cpo9iter_moveE[1];
.global .align 1 .b8 _ZN41_INTERNAL_5e09c685_4_k_cu_3d61e994_1102694cuda3std6ranges3__45__cpo5beginE[1];
.global .align 1 .b8 _ZN41_INTERNAL_5e09c685_4_k_cu_3d61e994_1102694cuda3std6ranges3__45__cpo3endE[1];
.global .align 1 .b8 _ZN41_INTERNAL_5e09c685_4_k_cu_3d61e994_1102694cuda3std6ranges3__45__cpo6cbeginE[1];
.global .align 1 .b8 _ZN41_INTERNAL_5e09c685_4_k_cu_3d61e994_1102694cuda3std6ranges3__45__cpo4cendE[1];
.global .align 1 .b8 _ZN41_INTERNAL_5e09c685_4_k_cu_3d61e994_1102694cuda3std6ranges3__45__cpo7advanceE[1];
.global .align 1 .b8 _ZN41_INTERNAL_5e09c685_4_k_cu_3d61e994_1102694cuda3std6ranges3__45__cpo9iter_swapE[1];
.global .align 1 .b8 _ZN41_INTERNAL_5e09c685_4_k_cu_3d61e994_1102694cuda3std6ranges3__45__cpo4nextE[1];
.global .align 1 .b8 _ZN41_INTERNAL_5e09c685_4_k_cu_3d61e994_1102694cuda3std6ranges3__45__cpo4prevE[1];
.global .align 1 .b8 _ZN41_INTERNAL_5e09c685_4_k_cu_3d61e994_1102694cuda3std6ranges3__45__cpo4dataE[1];
.global .align 1 .b8 _ZN41_INTERNAL_5e09c685_4_k_cu_3d61e994_1102694cuda3std6ranges3__45__cpo5cdataE[1];
.global .align 1 .b8 _ZN41_INTERNAL_5e09c685_4_k_cu_3d61e994_1102694cuda3std6ranges3__45__cpo4sizeE[1];
.global .align 1 .b8 _ZN41_INTERNAL_5e09c685_4_k_cu_3d61e994_1102694cuda3std6ranges3__45__cpo5ssizeE[1];
.global .align 1 .b8 _ZN41_INTERNAL_5e09c685_4_k_cu_3d61e994_1102694cuda3std6ranges3__45__cpo8distanceE[1];
.global .align 1 .b8 _ZN41_INTERNAL_5e09c685_4_k_cu_3d61e994_1102696thrust24THRUST_300001_SM_1000_NS6system6detail10sequential3seqE[1];
.global .align 1 .b8 _ZN41_INTERNAL_5e09c685_4_k_cu_3d61e994_1102696thrust24THRUST_300001_SM_1000_NS12placeholders2_1E[1];
.global .align 1 .b8 _ZN41_INTERNAL_5e09c685_4_k_cu_3d61e994_1102696thrust24THRUST_300001_SM_1000_NS12placeholders2_2E[1];
.global .align 1 .b8 _ZN41_INTERNAL_5e09c685_4_k_cu_3d61e994_1102696thrust24THRUST_300001_SM_1000_NS12placeholders2_3E[1];
.global .align 1 .b8 _ZN41_INTERNAL_5e09c685_4_k_cu_3d61e994_1102696thrust24THRUST_300001_SM_1000_NS12placeholders2_4E[1];
.global .align 1 .b8 _ZN41_INTERNAL_5e09c685_4_k_cu_3d61e994_1102696thrust24THRUST_300001_SM_1000_NS12placeholders2_5E[1];
.global .align 1 .b8 _ZN41_INTERNAL_5e09c685_4_k_cu_3d61e994_1102696thrust24THRUST_300001_SM_1000_NS12placeholders2_6E[1];
.global .align 1 .b8 _ZN41_INTERNAL_5e09c685_4_k_cu_3d61e994_1102696thrust24THRUST_300001_SM_1000_NS12placeholders2_7E[1];
.global .align 1 .b8 _ZN41_INTERNAL_5e09c685_4_k_cu_3d61e994_1102696thrust24THRUST_300001_SM_1000_NS12placeholders2_8E[1];
.global .align 1 .b8 _ZN41_INTERNAL_5e09c685_4_k_cu_3d61e994_1102696thrust24THRUST_300001_SM_1000_NS12placeholders2_9E[1];
.global .align 1 .b8 _ZN41_INTERNAL_5e09c685_4_k_cu_3d61e994_1102696thrust24THRUST_300001_SM_1000_NS12placeholders3_10E[1];

.visible .entry _ZN3cub18CUB_300001_SM_10006detail11EmptyKernelIvEEvv()
{


	ret;

}


// ===== COMPILED SASS (sm_100) =====

	.target	sm_100

	.elftype	@"ET_EXEC"


//--------------------- .note.nv.tkinfo           --------------------------
	.section	.note.nv.tkinfo,"",@"SHT_NOTE"
	.sectionflags	@"SHF_NOTE_NV_TKINFO"
	.tkinfo
        /*0018*/ 	.word	0x00000002
        /*0030*/ 	.string	""
        /*0030*/ 	.string	"ptxas"
        /*0030*/ 	.string	"Cuda compilation tools, release 13.0, V13.0.88"
        /*0030*/ 	.string	"Build cuda_13.0.r13.0/compiler.36424714_0"
        /*0030*/ 	.string	"-arch sm_100 -m 64 "



//--------------------- .note.nv.cuinfo           --------------------------
	.section	.note.nv.cuinfo,"",@"SHT_NOTE"
	.sectionflags	@"SHF_NOTE_NV_CUINFO"
        /*0018*/ 	.short	0x0002
        /*001a*/ 	.short	0x0064
        /*001c*/ 	.short	0x0082
	.zero		2


//--------------------- .nv.info                  --------------------------
	.section	.nv.info,"",@"SHT_CUDA_INFO"
	.align	4


	//----- nvinfo : EIATTR_REGCOUNT
	.align		4
        /*0000*/ 	.byte	0x04, 0x2f
        /*0002*/ 	.short	(.L_41 - .L_40)
	.align		4
.L_40:
        /*0004*/ 	.word	index@(_ZN3cub18CUB_300001_SM_10006detail11EmptyKernelIvEEvv)
        /*0008*/ 	.word	0x00000004


	//----- nvinfo : EIATTR_FRAME_SIZE
	.align		4
.L_41:
        /*000c*/ 	.byte	0x04, 0x11
        /*000e*/ 	.short	(.L_43 - .L_42)
	.align		4
.L_42:
        /*0010*/ 	.word	index@(_ZN3cub18CUB_300001_SM_10006detail11EmptyKernelIvEEvv)
        /*0014*/ 	.word	0x00000000


	//----- nvinfo : EIATTR_MIN_STACK_SIZE
	.align		4
.L_43:
        /*0018*/ 	.byte	0x04, 0x12
        /*001a*/ 	.short	(.L_45 - .L_44)
	.align		4
.L_44:
        /*001c*/ 	.word	index@(_ZN3cub18CUB_300001_SM_10006detail11EmptyKernelIvEEvv)
        /*0020*/ 	.word	0x00000000
.L_45:


//--------------------- .nv.compat                --------------------------
	.section	.nv.compat,"",@"SHT_CUDA_COMPAT_INFO"
	.align	4
        /*0000*/ 	.byte	0x02, 0x09, 0x00, 0x00, 0x02, 0x02, 0x01, 0x00, 0x02, 0x05, 0x05, 0x00, 0x03, 0x07, 0x01, 0x01
        /*0010*/ 	.byte	0x02, 0x03, 0x00, 0x00, 0x02, 0x06, 0x01, 0x00, 0x04, 0x0b, 0x08, 0x00, 0x09, 0x00, 0x00, 0x00
        /*0020*/ 	.byte	0x00, 0x00, 0x00, 0x00


//--------------------- .nv.info._ZN3cub18CUB_300001_SM_10006detail11EmptyKernelIvEEvv --------------------------
	.section	.nv.info._ZN3cub18CUB_300001_SM_10006detail11EmptyKernelIvEEvv,"",@"SHT_CUDA_INFO"
	.sectionflags	@""
	.align	4


	//----- nvinfo : EIATTR_CUDA_API_VERSION
	.align		4
        /*0000*/ 	.byte	0x04, 0x37
        /*0002*/ 	.short	(.L_47 - .L_46)
.L_46:
        /*0004*/ 	.word	0x00000082


	//----- nvinfo : EIATTR_SPARSE_MMA_MASK
	.align		4
.L_47:
        /*0008*/ 	.byte	0x03, 0x50
        /*000a*/ 	.short	0x0000


	//----- nvinfo : EIATTR_MAXREG_COUNT
	.align		4
        /*000c*/ 	.byte	0x03, 0x1b
        /*000e*/ 	.short	0x00ff


	//----- nvinfo : EIATTR_MERCURY_ISA_VERSION
	.align		4
        /*0010*/ 	.byte	0x03, 0x5f
        /*0012*/ 	.short	0x0101


	//----- nvinfo : EIATTR_VRC_CTA_INIT_COUNT
	.align		4
        /*0014*/ 	.byte	0x02, 0x4a
	.zero		1
	.zero		1


	//----- nvinfo : EIATTR_EXIT_INSTR_OFFSETS
	.align		4
        /*0018*/ 	.byte	0x04, 0x1c
        /*001a*/ 	.short	(.L_49 - .L_48)


	//   ....[0]....
.L_48:
        /*001c*/ 	.word	0x00000010


	//----- nvinfo : EIATTR_SW_WAR
	.align		4
.L_49:
        /*0020*/ 	.byte	0x04, 0x36
        /*0022*/ 	.short	(.L_51 - .L_50)
.L_50:
        /*0024*/ 	.word	0x00000008
.L_51:


//--------------------- .nv.callgraph             --------------------------
	.section	.nv.callgraph,"",@"SHT_CUDA_CALLGRAPH"
	.align	4
	.sectionentsize	8
	.align		4
        /*0000*/ 	.word	0x00000000
	.align		4
        /*0004*/ 	.word	0xffffffff
	.align		4
        /*0008*/ 	.word	0x00000000
	.align		4
        /*000c*/ 	.word	0xfffffffe
	.align		4
        /*0010*/ 	.word	0x00000000
	.align		4
        /*0014*/ 	.word	0xfffffffd
	.align		4
        /*0018*/ 	.word	0x00000000
	.align		4
        /*001c*/ 	.word	0xfffffffc


//--------------------- .nv.constant4             --------------------------
	.section	.nv.constant4,"a",@progbits
	.align	8
	.align		8
.nv.constant4:
        /*0000*/ 	.dword	_ZN41_INTERNAL_5e09c685_4_k_cu_3d61e994_1106464cuda3std3__45__cpo5beginE
	.align		8
        /*0008*/ 	.dword	_ZN41_INTERNAL_5e09c685_4_k_cu_3d61e994_1106464cuda3std3__45__cpo3endE
	.align		8
        /*0010*/ 	.dword	_ZN41_INTERNAL_5e09c685_4_k_cu_3d61e994_1106464cuda3std3__45__cpo6cbeginE
	.align		8
        /*0018*/ 	.dword	_ZN41_INTERNAL_5e09c685_4_k_cu_3d61e994_1106464cuda3std3__45__cpo4cendE
	.align		8
        /*0020*/ 	.dword	_ZN41_INTERNAL_5e09c685_4_k_cu_3d61e994_1106464cuda3std3__45__cpo6rbeginE
	.align		8
        /*0028*/ 	.dword	_ZN41_INTERNAL_5e09c685_4_k_cu_3d61e994_1106464cuda3std3__45__cpo4rendE
	.align		8
        /*0030*/ 	.dword	_ZN41_INTERNAL_5e09c685_4_k_cu_3d61e994_1106464cuda3std3__45__cpo7crbeginE
	.align		8
        /*0038*/ 	.dword	_ZN41_INTERNAL_5e09c685_4_k_cu_3d61e994_1106464cuda3std3__45__cpo5crendE
	.align		8
        /*0040*/ 	.dword	_ZN41_INTERNAL_5e09c685_4_k_cu_3d61e994_1106464cuda3std3__443_GLOBAL__N__5e09c685_4_k_cu_3d61e994_1106466ignoreE
	.align		8
        /*0048*/ 	.dword	_ZN41_INTERNAL_5e09c685_4_k_cu_3d61e994_1106464cuda3std3__419piecewise_constructE
	.align		8
        /*0050*/ 	.dword	_ZN41_INTERNAL_5e09c685_4_k_cu_3d61e994_1106464cuda3std3__48in_placeE
	.align		8
        /*0058*/ 	.dword	_ZN41_INTERNAL_5e09c685_4_k_cu_3d61e994_1106464cuda3std3__420unreachable_sentinelE
	.align		8
        /*0060*/ 	.dword	_ZN41_INTERNAL_5e09c685_4_k_cu_3d61e994_1106464cuda3std3__47nulloptE
	.align		8
        /*0068*/ 	.dword	_ZN41_INTERNAL_5e09c685_4_k_cu_3d61e994_1106464cuda3std3__48unexpectE
	.align		8
        /*0070*/ 	.dword	_ZN41_INTERNAL_5e09c685_4_k_cu_3d61e994_1106464cuda3std6ranges3__45__cpo4swapE
	.align		8
        /*0078*/ 	.dword	_ZN41_INTERNAL_5e09c685_4_k_cu_3d61e994_1106464cuda3std6ranges3__45__cpo9iter_moveE
	.align		8
        /*0080*/ 	.dword	_ZN41_INTERNAL_5e09c685_4_k_cu_3d61e994_1106464cuda3std6ranges3__45__cpo5beginE
	.align		8
        /*0088*/ 	.dword	_ZN41_INTERNAL_5e09c685_4_k_cu_3d61e994_1106464cuda3std6ranges3__45__cpo3endE
	.align		8
        /*0090*/ 	.dword	_ZN41_INTERNAL_5e09c685_4_k_cu_3d61e994_1106464cuda3std6ranges3__45__cpo6cbeginE
	.align		8
        /*0098*/ 	.dword	_ZN41_INTERNAL_5e09c685_4_k_cu_3d61e994_1106464cuda3std6ranges3__45__cpo4cendE
	.align		8
        /*00a0*/ 	.dword	_ZN41_INTERNAL_5e09c685_4_k_cu_3d61e994_1106464cuda3std6ranges3__45__cpo7advanceE
	.align		8
        /*00a8*/ 	.dword	_ZN41_INTERNAL_5e09c685_4_k_cu_3d61e994_1106464cuda3std6ranges3__45__cpo9iter_swapE
	.align		8
        /*00b0*/ 	.dword	_ZN41_INTERNAL_5e09c685_4_k_cu_3d61e994_1106464cuda3std6ranges3__45__cpo4nextE
	.align		8
        /*00b8*/ 	.dword	_ZN41_INTERNAL_5e09c685_4_k_cu_3d61e994_1106464cuda3std6ranges3__45__cpo4prevE
	.align		8
        /*00c0*/ 	.dword	_ZN41_INTERNAL_5e09c685_4_k_cu_3d61e994_1106464cuda3std6ranges3__45__cpo4dataE
	.align		8
        /*00c8*/ 	.dword	_ZN41_INTERNAL_5e09c685_4_k_cu_3d61e994_1106464cuda3std6ranges3__45__cpo5cdataE
	.align		8
        /*00d0*/ 	.dword	_ZN41_INTERNAL_5e09c685_4_k_cu_3d61e994_1106464cuda3std6ranges3__45__cpo4sizeE
	.align		8
        /*00d8*/ 	.dword	_ZN41_INTERNAL_5e09c685_4_k_cu_3d61e994_1106464cuda3std6ranges3__45__cpo5ssizeE
	.align		8
        /*00e0*/ 	.dword	_ZN41_INTERNAL_5e09c685_4_k_cu_3d61e994_1106464cuda3std6ranges3__45__cpo8distanceE
	.align		8
        /*00e8*/ 	.dword	_ZN41_INTERNAL_5e09c685_4_k_cu_3d61e994_1106466thrust24THRUST_300001_SM_1000_NS6system6detail10sequential3seqE
	.align		8
        /*00f0*/ 	.dword	_ZN41_INTERNAL_5e09c685_4_k_cu_3d61e994_1106466thrust24THRUST_300001_SM_1000_NS12placeholders2_1E
	.align		8
        /*00f8*/ 	.dword	_ZN41_INTERNAL_5e09c685_4_k_cu_3d61e994_1106466thrust24THRUST_300001_SM_1000_NS12placeholders2_2E
	.align		8
        /*0100*/ 	.dword	_ZN41_INTERNAL_5e09c685_4_k_cu_3d61e994_1106466thrust24THRUST_300001_SM_1000_NS12placeholders2_3E
	.align		8
        /*0108*/ 	.dword	_ZN41_INTERNAL_5e09c685_4_k_cu_3d61e994_1106466thrust24THRUST_300001_SM_1000_NS12placeholders2_4E
	.align		8
        /*0110*/ 	.dword	_ZN41_INTERNAL_5e09c685_4_k_cu_3d61e994_1106466thrust24THRUST_300001_SM_1000_NS12placeholders2_5E
	.align		8
        /*0118*/ 	.dword	_ZN41_INTERNAL_5e09c685_4_k_cu_3d61e994_1106466thrust24THRUST_300001_SM_1000_NS12placeholders2_6E
	.align		8
        /*0120*/ 	.dword	_ZN41_INTERNAL_5e09c685_4_k_cu_3d61e994_1106466thrust24THRUST_300001_SM_1000_NS12placeholders2_7E
	.align		8
        /*0128*/ 	.dword	_ZN41_INTERNAL_5e09c685_4_k_cu_3d61e994_1106466thrust24THRUST_300001_SM_1000_NS12placeholders2_8E
	.align		8
        /*0130*/ 	.dword	_ZN41_INTERNAL_5e09c685_4_k_cu_3d61e994_1106466thrust24THRUST_300001_SM_1000_NS12placeholders2_9E
	.align		8
        /*0138*/ 	.dword	_ZN41_INTERNAL_5e09c685_4_k_cu_3d61e994_1106466thrust24THRUST_300001_SM_1000_NS12placeholders3_10E


//--------------------- .text._ZN3cub18CUB_300001_SM_10006detail11EmptyKernelIvEEvv --------------------------
	.section	.text._ZN3cub18CUB_300001_SM_10006detail11EmptyKernelIvEEvv,"ax",@progbits
	.align	128
        .global         _ZN3cub18CUB_300001_SM_10006detail11EmptyKernelIvEEvv
        .type           _ZN3cub18CUB_300001_SM_10006detail11EmptyKernelIvEEvv,@function
        .size           _ZN3cub18CUB_300001_SM_10006detail11EmptyKernelIvEEvv,(.L_x_1 - _ZN3cub18CUB_300001_SM_10006detail11EmptyKernelIvEEvv)
        .other          _ZN3cub18CUB_300001_SM_10006detail11EmptyKernelIvEEvv,@"STO_CUDA_ENTRY STV_DEFAULT"
_ZN3cub18CUB_300001_SM_10006detail11EmptyKernelIvEEvv:
.text._ZN3cub18CUB_300001_SM_10006detail11EmptyKernelIvEEvv:
[----:B------:R-:W-:Y:S01]  /*0000*/  LDC R1, c[0x0][0x37c] ;  /* 0x0000df00ff017b82 */ /* 0x000fe20000000800 */
[----:B------:R-:W-:Y:S05]  /*0010*/  EXIT ;  /* 0x000000000000794d */ /* 0x000fea0003800000 */
.L_x_0:
[----:B------:R-:W-:-:S00]  /*0020*/  BRA `(.L_x_0) ;  /* 0xfffffffc00fc7947 */ /* 0x000fc0000383ffff */
[----:B------:R-:W-:-:S00]  /*0030*/  NOP ;  /* 0x0000000000007918 */ /* 0x000fc00000000000 */
        /* <DEDUP_REMOVED lines=12> */
.L_x_1:


//--------------------- .nv.shared.reserved.0     --------------------------
	.section	.nv.shared.reserved.0,"aw",@nobits
	.weak		__nv_reservedSMEM_offset_0_alias
	.size		__nv_reservedSMEM_offset_0_alias, 0, 64
	.other		__nv_reservedSMEM_offset_0_alias,@"STO_CUDA_RESERVED_SHARED STV_DEFAULT"
__nv_reservedSMEM_offset_0_alias:
	.zero		0
	.zero		64


//--------------------- .nv.global                --------------------------
	.section	.nv.global,"aw",@nobits
.nv.global:
	.type		_ZN41_INTERNAL_5e09c685_4_k_cu_3d61e994_1106466thrust24THRUST_300001_SM_1000_NS12placeholders2_5E,@object
	.size		_ZN41_INTERNAL_5e09c685_4_k_cu_3d61e994_1106466thrust24THRUST_300001_SM_1000_NS12placeholders2_5E,(_ZN41_INTERNAL_5e09c685_4_k_cu_3d61e994_1106464cuda3std3__45__cpo6cbeginE - _ZN41_INTERNAL_5e09c685_4_k_cu_3d61e994_1106466thrust24THRUST_300001_SM_1000_NS12placeholders2_5E)
_ZN41_INTERNAL_5e09c685_4_k_cu_3d61e994_1106466thrust24THRUST_300001_SM_1000_NS12placeholders2_5E:
	.zero		1
	.type		_ZN41_INTERNAL_5e09c685_4_k_cu_3d61e994_1106464cuda3std3__45__cpo6cbeginE,@object
	.size		_ZN41_INTERNAL_5e09c685_4_k_cu_3d61e994_1106464cuda3std3__45__cpo6cbeginE,(_ZN41_INTERNAL_5e09c685_4_k_cu_3d61e994_1106464cuda3std6ranges3__45__cpo6cbeginE - _ZN41_INTERNAL_5e09c685_4_k_cu_3d61e994_1106464cuda3std3__45__cpo6cbeginE)
_ZN41_INTERNAL_5e09c685_4_k_cu_3d61e994_1106464cuda3std3__45__cpo6cbeginE:
	.zero		1
	.type		_ZN41_INTERNAL_5e09c685_4_k_cu_3d61e994_1106464cuda3std6ranges3__45__cpo6cbeginE,@object
	.size		_ZN41_INTERNAL_5e09c685_4_k_cu_3d61e994_1106464cuda3std6ranges3__45__cpo6cbeginE,(_ZN41_INTERNAL_5e09c685_4_k_cu_3d61e994_1106464cuda3std3__48in_placeE - _ZN41_INTERNAL_5e09c685_4_k_cu_3d61e994_1106464cuda3std6ranges3__45__cpo6cbeginE)
_ZN41_INTERNAL_5e09c685_4_k_cu_3d61e994_1106464cuda3std6ranges3__45__cpo6cbeginE:
	.zero		1
	.type		_ZN41_INTERNAL_5e09c685_4_k_cu_3d61e994_1106464cuda3std3__48in_placeE,@object
	.size		_ZN41_INTERNAL_5e09c685_4_k_cu_3d61e994_1106464cuda3std3__48in_placeE,(_ZN41_INTERNAL_5e09c685_4_k_cu_3d61e994_1106464cuda3std6ranges3__45__cpo4sizeE - _ZN41_INTERNAL_5e09c685_4_k_cu_3d61e994_1106464cuda3std3__48in_placeE)
_ZN41_INTERNAL_5e09c685_4_k_cu_3d61e994_1106464cuda3std3__48in_placeE:
	.zero		1
	.type		_ZN41_INTERNAL_5e09c685_4_k_cu_3d61e994_1106464cuda3std6ranges3__45__cpo4sizeE,@object
	.size		_ZN41_INTERNAL_5e09c685_4_k_cu_3d61e994_1106464cuda3std6ranges3__45__cpo4sizeE,(_ZN41_INTERNAL_5e09c685_4_k_cu_3d61e994_1106466thrust24THRUST_300001_SM_1000_NS12placeholders2_9E - _ZN41_INTERNAL_5e09c685_4_k_cu_3d61e994_1106464cuda3std6ranges3__45__cpo4sizeE)
_ZN41_INTERNAL_5e09c685_4_k_cu_3d61e994_1106464cuda3std6ranges3__45__cpo4sizeE:
	.zero		1
	.type		_ZN41_INTERNAL_5e09c685_4_k_cu_3d61e994_1106466thrust24THRUST_300001_SM_1000_NS12placeholders2_9E,@object
	.size		_ZN41_INTERNAL_5e09c685_4_k_cu_3d61e994_1106466thrust24THRUST_300001_SM_1000_NS12placeholders2_9E,(_ZN41_INTERNAL_5e09c685_4_k_cu_3d61e994_1106464cuda3std3__45__cpo7crbeginE - _ZN41_INTERNAL_5e09c685_4_k_cu_3d61e994_1106466thrust24THRUST_300001_SM_1000_NS12placeholders2_9E)
_ZN41_INTERNAL_5e09c685_4_k_cu_3d61e994_1106466thrust24THRUST_300001_SM_1000_NS12placeholders2_9E:
	.zero		1
	.type		_ZN41_INTERNAL_5e09c685_4_k_cu_3d61e994_1106464cuda3std3__45__cpo7crbeginE,@object
	.size		_ZN41_INTERNAL_5e09c685_4_k_cu_3d61e994_1106464cuda3std3__45__cpo7crbeginE,(_ZN41_INTERNAL_5e09c685_4_k_cu_3d61e994_1106464cuda3std6ranges3__45__cpo4nextE - _ZN41_INTERNAL_5e09c685_4_k_cu_3d61e994_1106464cuda3std3__45__cpo7crbeginE)
_ZN41_INTERNAL_5e09c685_4_k_cu_3d61e994_1106464cuda3std3__45__cpo7crbeginE:
	.zero		1
	.type		_ZN41_INTERNAL_5e09c685_4_k_cu_3d61e994_1106464cuda3std6ranges3__45__cpo4nextE,@object
	.size		_ZN41_INTERNAL_5e09c685_4_k_cu_3d61e994_1106464cuda3std6ranges3__45__cpo4nextE,(_ZN41_INTERNAL_5e09c685_4_k_cu_3d61e994_1106464cuda3std6ranges3__45__cpo4swapE - _ZN41_INTERNAL_5e09c685_4_k_cu_3d61e994_1106464cuda3std6ranges3__45__cpo4nextE)
_ZN41_INTERNAL_5e09c685_4_k_cu_3d61e994_1106464cuda3std6ranges3__45__cpo4nextE:
	.zero		1
	.type		_ZN41_INTERNAL_5e09c685_4_k_cu_3d61e994_1106464cuda3std6ranges3__45__cpo4swapE,@object
	.size		_ZN41_INTERNAL_5e09c685_4_k_cu_3d61e994_1106464cuda3std6ranges3__45__cpo4swapE,(_ZN41_INTERNAL_5e09c685_4_k_cu_3d61e994_1106466thrust24THRUST_300001_SM_1000_NS12placeholders2_1E - _ZN41_INTERNAL_5e09c685_4_k_cu_3d61e994_1106464cuda3std6ranges3__45__cpo4swapE)
_ZN41_INTERNAL_5e09c685_4_k_cu_3d61e994_1106464cuda3std6ranges3__45__cpo4swapE:
	.zero		1
	.type		_ZN41_INTERNAL_5e09c685_4_k_cu_3d61e994_1106466thrust24THRUST_300001_SM_1000_NS12placeholders2_1E,@object
	.size		_ZN41_INTERNAL_5e09c685_4_k_cu_3d61e994_1106466thrust24THRUST_300001_SM_1000_NS12placeholders2_1E,(_ZN41_INTERNAL_5e09c685_4_k_cu_3d61e994_1106466thrust24THRUST_300001_SM_1000_NS12placeholders2_3E - _ZN41_INTERNAL_5e09c685_4_k_cu_3d61e994_1106466thrust24THRUST_300001_SM_1000_NS12placeholders2_1E)
_ZN41_INTERNAL_5e09c685_4_k_cu_3d61e994_1106466thrust24THRUST_300001_SM_1000_NS12placeholders2_1E:
	.zero		1
	.type		_ZN41_INTERNAL_5e09c685_4_k_cu_3d61e994_1106466thrust24THRUST_300001_SM_1000_NS12placeholders2_3E,@object
	.size		_ZN41_INTERNAL_5e09c685_4_k_cu_3d61e994_1106466thrust24THRUST_300001_SM_1000_NS12placeholders2_3E,(_ZN41_INTERNAL_5e09c685_4_k_cu_3d61e994_1106464cuda3std3__45__cpo5beginE - _ZN41_INTERNAL_5e09c685_4_k_cu_3d61e994_1106466thrust24THRUST_300001_SM_1000_NS12placeholders2_3E)
_ZN41_INTERNAL_5e09c685_4_k_cu_3d61e994_1106466thrust24THRUST_300001_SM_1000_NS12placeholders2_3E:
	.zero		1
	.type		_ZN41_INTERNAL_5e09c685_4_k_cu_3d61e994_1106464cuda3std3__45__cpo5beginE,@object
	.size		_ZN41_INTERNAL_5e09c685_4_k_cu_3d61e994_1106464cuda3std3__45__cpo5beginE,(_ZN41_INTERNAL_5e09c685_4_k_cu_3d61e994_1106464cuda3std6ranges3__45__cpo5beginE - _ZN41_INTERNAL_5e09c685_4_k_cu_3d61e994_1106464cuda3std3__45__cpo5beginE)
_ZN41_INTERNAL_5e09c685_4_k_cu_3d61e994_1106464cuda3std3__45__cpo5beginE:
	.zero		1
	.type		_ZN41_INTERNAL_5e09c685_4_k_cu_3d61e994_1106464cuda3std6ranges3__45__cpo5beginE,@object
	.size		_ZN41_INTERNAL_5e09c685_4_k_cu_3d61e994_1106464cuda3std6ranges3__45__cpo5beginE,(_ZN41_INTERNAL_5e09c685_4_k_cu_3d61e994_1106464cuda3std3__443_GLOBAL__N__5e09c685_4_k_cu_3d61e994_1106466ignoreE - _ZN41_INTERNAL_5e09c685_4_k_cu_3d61e994_1106464cuda3std6ranges3__45__cpo5beginE)
_ZN41_INTERNAL_5e09c685_4_k_cu_3d61e994_1106464cuda3std6ranges3__45__cpo5beginE:
	.zero		1
	.type		_ZN41_INTERNAL_5e09c685_4_k_cu_3d61e994_1106464cuda3std3__443_GLOBAL__N__5e09c685_4_k_cu_3d61e994_1106466ignoreE,@object
	.size		_ZN41_INTERNAL_5e09c685_4_k_cu_3d61e994_1106464cuda3std3__443_GLOBAL__N__5e09c685_4_k_cu_3d61e994_1106466ignoreE,(_ZN41_INTERNAL_5e09c685_4_k_cu_3d61e994_1106464cuda3std6ranges3__45__cpo4dataE - _ZN41_INTERNAL_5e09c685_4_k_cu_3d61e994_1106464cuda3std3__443_GLOBAL__N__5e09c685_4_k_cu_3d61e994_1106466ignoreE)
_ZN41_INTERNAL_5e09c685_4_k_cu_3d61e994_1106464cuda3std3__443_GLOBAL__N__5e09c685_4_k_cu_3d61e994_1106466ignoreE:
	.zero		1
	.type		_ZN41_INTERNAL_5e09c685_4_k_cu_3d61e994_1106464cuda3std6ranges3__45__cpo4dataE,@object
	.size		_ZN41_INTERNAL_5e09c685_4_k_cu_3d61e994_1106464cuda3std6ranges3__45__cpo4dataE,(_ZN41_INTERNAL_5e09c685_4_k_cu_3d61e994_1106466thrust24THRUST_300001_SM_1000_NS12placeholders2_7E - _ZN41_INTERNAL_5e09c685_4_k_cu_3d61e994_1106464cuda3std6ranges3__45__cpo4dataE)
_ZN41_INTERNAL_5e09c685_4_k_cu_3d61e994_1106464cuda3std6ranges3__45__cpo4dataE:
	.zero		1
	.type		_ZN41_INTERNAL_5e09c685_4_k_cu_3d61e994_1106466thrust24THRUST_300001_SM_1000_NS12placeholders2_7E,@object
	.size		_ZN41_INTERNAL_5e09c685_4_k_cu_3d61e994_1106466thrust24THRUST_300001_SM_1000_NS12placeholders2_7E,(_ZN41_INTERNAL_5e09c685_4_k_cu_3d61e994_1106464cuda3std3__45__cpo6rbeginE - _ZN41_INTERNAL_5e09c685_4_k_cu_3d61e994_1106466thrust24THRUST_300001_SM_1000_NS12placeholders2_7E)
_ZN41_INTERNAL_5e09c685_4_k_cu_3d61e994_1106466thrust24THRUST_300001_SM_1000_NS12placeholders2_7E:
	.zero		1
	.type		_ZN41_INTERNAL_5e09c685_4_k_cu_3d61e994_1106464cuda3std3__45__cpo6rbeginE,@object
	.size		_ZN41_INTERNAL_5e09c685_4_k_cu_3d61e994_1106464cuda3std3__45__cpo6rbeginE,(_ZN41_INTERNAL_5e09c685_4_k_cu_3d61e994_1106464cuda3std6ranges3__45__cpo7advanceE - _ZN41_INTERNAL_5e09c685_4_k_cu_3d61e994_1106464cuda3std3__45__cpo6rbeginE)
_ZN41_INTERNAL_5e09c685_4_k_cu_3d61e994_1106464cuda3std3__45__cpo6rbeginE:
	.zero		1
	.type		_ZN41_INTERNAL_5e09c685_4_k_cu_3d61e994_1106464cuda3std6ranges3__45__cpo7advanceE,@object
	.size		_ZN41_INTERNAL_5e09c685_4_k_cu_3d61e994_1106464cuda3std6ranges3__45__cpo7advanceE,(_ZN41_INTERNAL_5e09c685_4_k_cu_3d61e994_1106464cuda3std3__47nulloptE - _ZN41_INTERNAL_5e09c685_4_k_cu_3d61e994_1106464cuda3std6ranges3__45__cpo7advanceE)
_ZN41_INTERNAL_5e09c685_4_k_cu_3d61e994_1106464cuda3std6ranges3__45__cpo7advanceE:
	.zero		1
	.type		_ZN41_INTERNAL_5e09c685_4_k_cu_3d61e994_1106464cuda3std3__47nulloptE,@object
	.size		_ZN41_INTERNAL_5e09c685_4_k_cu_3d61e994_1106464cuda3std3__47nulloptE,(_ZN41_INTERNAL_5e09c685_4_k_cu_3d61e994_1106464cuda3std6ranges3__45__cpo8distanceE - _ZN41_INTERNAL_5e09c685_4_k_cu_3d61e994_1106464cuda3std3__47nulloptE)
_ZN41_INTERNAL_5e09c685_4_k_cu_3d61e994_1106464cuda3std3__47nulloptE:
	.zero		1
	.type		_ZN41_INTERNAL_5e09c685_4_k_cu_3d61e994_1106464cuda3std6ranges3__45__cpo8distanceE,@object
	.size		_ZN41_INTERNAL_5e09c685_4_k_cu_3d61e994_1106464cuda3std6ranges3__45__cpo8distanceE,(_ZN41_INTERNAL_5e09c685_4_k_cu_3d61e994_1106466thrust24THRUST_300001_SM_1000_NS12placeholders2_6E - _ZN41_INTERNAL_5e09c685_4_k_cu_3d61e994_1106464cuda3std6ranges3__45__cpo8distanceE)
_ZN41_INTERNAL_5e09c685_4_k_cu_3d61e994_1106464cuda3std6ranges3__45__cpo8distanceE:
	.zero		1
	.type		_ZN41_INTERNAL_5e09c685_4_k_cu_3d61e994_1106466thrust24THRUST_300001_SM_1000_NS12placeholders2_6E,@object
	.size		_ZN41_INTERNAL_5e09c685_4_k_cu_3d61e994_1106466thrust24THRUST_300001_SM_1000_NS12placeholders2_6E,(_ZN41_INTERNAL_5e09c685_4_k_cu_3d61e994_1106464cuda3std3__45__cpo4cendE - _ZN41_INTERNAL_5e09c685_4_k_cu_3d61e994_1106466thrust24THRUST_300001_SM_1000_NS12placeholders2_6E)
_ZN41_INTERNAL_5e09c685_4_k_cu_3d61e994_1106466thrust24THRUST_300001_SM_1000_NS12placeholders2_6E:
	.zero		1
	.type		_ZN41_INTERNAL_5e09c685_4_k_cu_3d61e994_1106464cuda3std3__45__cpo4cendE,@object
	.size		_ZN41_INTERNAL_5e09c685_4_k_cu_3d61e994_1106464cuda3std3__45__cpo4cendE,(_ZN41_INTERNAL_5e09c685_4_k_cu_3d61e994_1106464cuda3std6ranges3__45__cpo4cendE - _ZN41_INTERNAL_5e09c685_4_k_cu_3d61e994_1106464cuda3std3__45__cpo4cendE)
_ZN41_INTERNAL_5e09c685_4_k_cu_3d61e994_1106464cuda3std3__45__cpo4cendE:
	.zero		1
	.type		_ZN41_INTERNAL_5e09c685_4_k_cu_3d61e994_1106464cuda3std6ranges3__45__cpo4cendE,@object
	.size		_ZN41_INTERNAL_5e09c685_4_k_cu_3d61e994_1106464cuda3std6ranges3__45__cpo4cendE,(_ZN41_INTERNAL_5e09c685_4_k_cu_3d61e994_1106464cuda3std3__420unreachable_sentinelE - _ZN41_INTERNAL_5e09c685_4_k_cu_3d61e994_1106464cuda3std6ranges3__45__cpo4cendE)
_ZN41_INTERNAL_5e09c685_4_k_cu_3d61e994_1106464cuda3std6ranges3__45__cpo4cendE:
	.zero		1
	.type		_ZN41_INTERNAL_5e09c685_4_k_cu_3d61e994_1106464cuda3std3__420unreachable_sentinelE,@object
	.size		_ZN41_INTERNAL_5e09c685_4_k_cu_3d61e994_1106464cuda3std3__420unreachable_sentinelE,(_ZN41_INTERNAL_5e09c685_4_k_cu_3d61e994_1106464cuda3std6ranges3__45__cpo5ssizeE - _ZN41_INTERNAL_5e09c685_4_k_cu_3d61e994_1106464cuda3std3__420unreachable_sentinelE)
_ZN41_INTERNAL_5e09c685_4_k_cu_3d61e994_1106464cuda3std3__420unreachable_sentinelE:
	.zero		1
	.type		_ZN41_INTERNAL_5e09c685_4_k_cu_3d61e994_1106464cuda3std6ranges3__45__cpo5ssizeE,@object
	.size		_ZN41_INTERNAL_5e09c685_4_k_cu_3d61e994_1106464cuda3std6ranges3__45__cpo5ssizeE,(_ZN41_INTERNAL_5e09c685_4_k_cu_3d61e994_1106466thrust24THRUST_300001_SM_1000_NS12placeholders3_10E - _ZN41_INTERNAL_5e09c685_4_k_cu_3d61e994_1106464cuda3std6ranges3__45__cpo5ssizeE)
_ZN41_INTERNAL_5e09c685_4_k_cu_3d61e994_1106464cuda3std6ranges3__45__cpo5ssizeE:
	.zero		1
	.type		_ZN41_INTERNAL_5e09c685_4_k_cu_3d61e994_1106466thrust24THRUST_300001_SM_1000_NS12placeholders3_10E,@object
	.size		_ZN41_INTERNAL_5e09c685_4_k_cu_3d61e994_1106466thrust24THRUST_300001_SM_1000_NS12placeholders3_10E,(_ZN41_INTERNAL_5e09c685_4_k_cu_3d61e994_1106464cuda3std3__45__cpo5crendE - _ZN41_INTERNAL_5e09c685_4_k_cu_3d61e994_1106466thrust24THRUST_300001_SM_1000_NS12placeholders3_10E)
_ZN41_INTERNAL_5e09c685_4_k_cu_3d61e994_1106466thrust24THRUST_300001_SM_1000_NS12placeholders3_10E:
	.zero		1
	.type		_ZN41_INTERNAL_5e09c685_4_k_cu_3d61e994_1106464cuda3std3__45__cpo5crendE,@object
	.size		_ZN41_INTERNAL_5e09c685_4_k_cu_3d61e994_1106464cuda3std3__45__cpo5crendE,(_ZN41_INTERNAL_5e09c685_4_k_cu_3d61e994_1106464cuda3std6ranges3__45__cpo4prevE - _ZN41_INTERNAL_5e09c685_4_k_cu_3d61e994_1106464cuda3std3__45__cpo5crendE)
_ZN41_INTERNAL_5e09c685_4_k_cu_3d61e994_1106464cuda3std3__45__cpo5crendE:
	.zero		1
	.type		_ZN41_INTERNAL_5e09c685_4_k_cu_3d61e994_1106464cuda3std6ranges3__45__cpo4prevE,@object
	.size		_ZN41_INTERNAL_5e09c685_4_k_cu_3d61e994_1106464cuda3std6ranges3__45__cpo4prevE,(_ZN41_INTERNAL_5e09c685_4_k_cu_3d61e994_1106464cuda3std6ranges3__45__cpo9iter_moveE - _ZN41_INTERNAL_5e09c685_4_k_cu_3d61e994_1106464cuda3std6ranges3__45__cpo4prevE)
_ZN41_INTERNAL_5e09c685_4_k_cu_3d61e994_1106464cuda3std6ranges3__45__cpo4prevE:
	.zero		1
	.type		_ZN41_INTERNAL_5e09c685_4_k_cu_3d61e994_1106464cuda3std6ranges3__45__cpo9iter_moveE,@object
	.size		_ZN41_INTERNAL_5e09c685_4_k_cu_3d61e994_1106464cuda3std6ranges3__45__cpo9iter_moveE,(_ZN41_INTERNAL_5e09c685_4_k_cu_3d61e994_1106466thrust24THRUST_300001_SM_1000_NS12placeholders2_2E - _ZN41_INTERNAL_5e09c685_4_k_cu_3d61e994_1106464cuda3std6ranges3__45__cpo9iter_moveE)
_ZN41_INTERNAL_5e09c685_4_k_cu_3d61e994_1106464cuda3std6ranges3__45__cpo9iter_moveE:
	.zero		1
	.type		_ZN41_INTERNAL_5e09c685_4_k_cu_3d61e994_1106466thrust24THRUST_300001_SM_1000_NS12placeholders2_2E,@object
	.size		_ZN41_INTERNAL_5e09c685_4_k_cu_3d61e994_1106466thrust24THRUST_300001_SM_1000_NS12placeholders2_2E,(_ZN41_INTERNAL_5e09c685_4_k_cu_3d61e994_1106466thrust24THRUST_300001_SM_1000_NS12placeholders2_4E - _ZN41_INTERNAL_5e09c685_4_k_cu_3d61e994_1106466thrust24THRUST_300001_SM_1000_NS12placeholders2_2E)
_ZN41_INTERNAL_5e09c685_4_k_cu_3d61e994_1106466thrust24THRUST_300001_SM_1000_NS12placeholders2_2E:
	.zero		1
	.type		_ZN41_INTERNAL_5e09c685_4_k_cu_3d61e994_1106466thrust24THRUST_300001_SM_1000_NS12placeholders2_4E,@object
	.size		_ZN41_INTERNAL_5e09c685_4_k_cu_3d61e994_1106466thrust24THRUST_300001_SM_1000_NS12placeholders2_4E,(_ZN41_INTERNAL_5e09c685_4_k_cu_3d61e994_1106464cuda3std3__45__cpo3endE - _ZN41_INTERNAL_5e09c685_4_k_cu_3d61e994_1106466thrust24THRUST_300001_SM_1000_NS12placeholders2_4E)
_ZN41_INTERNAL_5e09c685_4_k_cu_3d61e994_1106466thrust24THRUST_300001_SM_1000_NS12placeholders2_4E:
	.zero		1
	.type		_ZN41_INTERNAL_5e09c685_4_k_cu_3d61e994_1106464cuda3std3__45__cpo3endE,@object
	.size		_ZN41_INTERNAL_5e09c685_4_k_cu_3d61e994_1106464cuda3std3__45__cpo3endE,(_ZN41_INTERNAL_5e09c685_4_k_cu_3d61e994_1106464cuda3std6ranges3__45__cpo3endE - _ZN41_INTERNAL_5e09c685_4_k_cu_3d61e994_1106464cuda3std3__45__cpo3endE)
_ZN41_INTERNAL_5e09c685_4_k_cu_3d61e994_1106464cuda3std3__45__cpo3endE:
	.zero		1
	.type		_ZN41_INTERNAL_5e09c685_4_k_cu_3d61e994_1106464cuda3std6ranges3__45__cpo3endE,@object
	.size		_ZN41_INTERNAL_5e09c685_4_k_cu_3d61e994_1106464cuda3std6ranges3__45__cpo3endE,(_ZN41_INTERNAL_5e09c685_4_k_cu_3d61e994_1106464cuda3std3__419piecewise_constructE - _ZN41_INTERNAL_5e09c685_4_k_cu_3d61e994_1106464cuda3std6ranges3__45__cpo3endE)
_ZN41_INTERNAL_5e09c685_4_k_cu_3d61e994_1106464cuda3std6ranges3__45__cpo3endE:
	.zero		1
	.type		_ZN41_INTERNAL_5e09c685_4_k_cu_3d61e994_1106464cuda3std3__419piecewise_constructE,@object
	.size		_ZN41_INTERNAL_5e09c685_4_k_cu_3d61e994_1106464cuda3std3__419piecewise_constructE,(_ZN41_INTERNAL_5e09c685_4_k_cu_3d61e994_1106464cuda3std6ranges3__45__cpo5cdataE - _ZN41_INTERNAL_5e09c685_4_k_cu_3d61e994_1106464cuda3std3__419piecewise_constructE)
_ZN41_INTERNAL_5e09c685_4_k_cu_3d61e994_1106464cuda3std3__419piecewise_constructE:
	.zero		1
	.type		_ZN41_INTERNAL_5e09c685_4_k_cu_3d61e994_1106464cuda3std6ranges3__45__cpo5cdataE,@object
	.size		_ZN41_INTERNAL_5e09c685_4_k_cu_3d61e994_1106464cuda3std6ranges3__45__cpo5cdataE,(_ZN41_INTERNAL_5e09c685_4_k_cu_3d61e994_1106466thrust24THRUST_300001_SM_1000_NS12placeholders2_8E - _ZN41_INTERNAL_5e09c685_4_k_cu_3d61e994_1106464cuda3std6ranges3__45__cpo5cdataE)
_ZN41_INTERNAL_5e09c685_4_k_cu_3d61e994_1106464cuda3std6ranges3__45__cpo5cdataE:
	.zero		1
	.type		_ZN41_INTERNAL_5e09c685_4_k_cu_3d61e994_1106466thrust24THRUST_300001_SM_1000_NS12placeholders2_8E,@object
	.size		_ZN41_INTERNAL_5e09c685_4_k_cu_3d61e994_1106466thrust24THRUST_300001_SM_1000_NS12placeholders2_8E,(_ZN41_INTERNAL_5e09c685_4_k_cu_3d61e994_1106464cuda3std3__45__cpo4rendE - _ZN41_INTERNAL_5e09c685_4_k_cu_3d61e994_1106466thrust24THRUST_300001_SM_1000_NS12placeholders2_8E)
_ZN41_INTERNAL_5e09c685_4_k_cu_3d61e994_1106466thrust24THRUST_300001_SM_1000_NS12placeholders2_8E:
	.zero		1
	.type		_ZN41_INTERNAL_5e09c685_4_k_cu_3d61e994_1106464cuda3std3__45__cpo4rendE,@object
	.size		_ZN41_INTERNAL_5e09c685_4_k_cu_3d61e994_1106464cuda3std3__45__cpo4rendE,(_ZN41_INTERNAL_5e09c685_4_k_cu_3d61e994_1106464cuda3std6ranges3__45__cpo9iter_swapE - _ZN41_INTERNAL_5e09c685_4_k_cu_3d61e994_1106464cuda3std3__45__cpo4rendE)
_ZN41_INTERNAL_5e09c685_4_k_cu_3d61e994_1106464cuda3std3__45__cpo4rendE:
	.zero		1
	.type		_ZN41_INTERNAL_5e09c685_4_k_cu_3d61e994_1106464cuda3std6ranges3__45__cpo9iter_swapE,@object
	.size		_ZN41_INTERNAL_5e09c685_4_k_cu_3d61e994_1106464cuda3std6ranges3__45__cpo9iter_swapE,(_ZN41_INTERNAL_5e09c685_4_k_cu_3d61e994_1106464cuda3std3__48unexpectE - _ZN41_INTERNAL_5e09c685_4_k_cu_3d61e994_1106464cuda3std6ranges3__45__cpo9iter_swapE)
_ZN41_INTERNAL_5e09c685_4_k_cu_3d61e994_1106464cuda3std6ranges3__45__cpo9iter_swapE:
	.zero		1
	.type		_ZN41_INTERNAL_5e09c685_4_k_cu_3d61e994_1106464cuda3std3__48unexpectE,@object
	.size		_ZN41_INTERNAL_5e09c685_4_k_cu_3d61e994_1106464cuda3std3__48unexpectE,(_ZN41_INTERNAL_5e09c685_4_k_cu_3d61e994_1106466thrust24THRUST_300001_SM_1000_NS6system6detail10sequential3seqE - _ZN41_INTERNAL_5e09c685_4_k_cu_3d61e994_1106464cuda3std3__48unexpectE)
_ZN41_INTERNAL_5e09c685_4_k_cu_3d61e994_1106464cuda3std3__48unexpectE:
	.zero		1
	.type		_ZN41_INTERNAL_5e09c685_4_k_cu_3d61e994_1106466thrust24THRUST_300001_SM_1000_NS6system6detail10sequential3seqE,@object
	.size		_ZN41_INTERNAL_5e09c685_4_k_cu_3d61e994_1106466thrust24THRUST_300001_SM_1000_NS6system6detail10sequential3seqE,(.L_29 - _ZN41_INTERNAL_5e09c685_4_k_cu_3d61e994_1106466thrust24THRUST_300001_SM_1000_NS6system6detail10sequential3seqE)
_ZN41_INTERNAL_5e09c685_4_k_cu_3d61e994_1106466thrust24THRUST_300001_SM_1000_NS6system6detail10sequential3seqE:
	.zero		1
.L_29:


//--------------------- .nv.constant0._ZN3cub18CUB_300001_SM_10006detail11EmptyKernelIvEEvv --------------------------
	.section	.nv.constant0._ZN3cub18CUB_300001_SM_10006detail11EmptyKernelIvEEvv,"a",@progbits
	.sectionflags	@""
	.align	4
.nv.constant0._ZN3cub18CUB_300001_SM_10006detail11EmptyKernelIvEEvv:
	.zero		896


//--------------------- SYMBOLS --------------------------

	.type		.nv.reservedSmem.offset0,@object
	.size		.nv.reservedSmem.offset0,0x4
